	.headerflags	@"EF_CUDA_TEXMODE_UNIFIED EF_CUDA_64BIT_ADDRESS EF_CUDA_ACCELERATORS EF_CUDA_SM90 EF_CUDA_VIRTUAL_SM(EF_CUDA_SM90)"
	.elftype	@"ET_EXEC"


//--------------------- .nv.info                  --------------------------
	.section	.nv.info,"",@"SHT_CUDA_INFO"
	.align	4


	//----- nvinfo : EIATTR_REGCOUNT
	.align		4
        /*0000*/ 	.byte	0x04, 0x2f
        /*0002*/ 	.short	(.L_1 - .L_0)
	.align		4
.L_0:
        /*0004*/ 	.word	index@(triton_poi_fused_convolution_7)
        /*0008*/ 	.word	0x00000020


	//----- nvinfo : EIATTR_MIN_STACK_SIZE
	.align		4
.L_1:
        /*000c*/ 	.byte	0x04, 0x12
        /*000e*/ 	.short	(.L_3 - .L_2)
	.align		4
.L_2:
        /*0010*/ 	.word	index@(triton_poi_fused_convolution_7)
        /*0014*/ 	.word	0x00000000


	//----- nvinfo : EIATTR_FRAME_SIZE
	.align		4
.L_3:
        /*0018*/ 	.byte	0x04, 0x11
        /*001a*/ 	.short	(.L_5 - .L_4)
	.align		4
.L_4:
        /*001c*/ 	.word	index@(triton_poi_fused_convolution_7)
        /*0020*/ 	.word	0x00000000


	//----- nvinfo : EIATTR_MIN_STACK_SIZE
	.align		4
.L_5:
        /*0024*/ 	.byte	0x04, 0x12
        /*0026*/ 	.short	(.L_7 - .L_6)
	.align		4
.L_6:
        /*0028*/ 	.word	index@(triton_poi_fused_convolution_7)
        /*002c*/ 	.word	0x00000000
.L_7:


//--------------------- .nv.info.triton_poi_fused_convolution_7 --------------------------
	.section	.nv.info.triton_poi_fused_convolution_7,"",@"SHT_CUDA_INFO"
	.sectionflags	@""
	.align	4


	//----- nvinfo : EIATTR_CUDA_API_VERSION
	.align		4
        /*0000*/ 	.byte	0x04, 0x37
        /*0002*/ 	.short	(.L_9 - .L_8)
.L_8:
        /*0004*/ 	.word	0x0000007c


	//----- nvinfo : EIATTR_KPARAM_INFO
	.align		4
.L_9:
        /*0008*/ 	.byte	0x04, 0x17
        /*000a*/ 	.short	(.L_11 - .L_10)
.L_10:
        /*000c*/ 	.word	0x00000000
        /*0010*/ 	.short	0x0004
        /*0012*/ 	.short	0x001c
        /*0014*/ 	.byte	0x00, 0xf0, 0x11, 0x00


	//----- nvinfo : EIATTR_KPARAM_INFO
	.align		4
.L_11:
        /*0018*/ 	.byte	0x04, 0x17
        /*001a*/ 	.short	(.L_13 - .L_12)
.L_12:
        /*001c*/ 	.word	0x00000000
        /*0020*/ 	.short	0x0003
        /*0022*/ 	.short	0x0018
        /*0024*/ 	.byte	0x00, 0xf0, 0x11, 0x00


	//----- nvinfo : EIATTR_KPARAM_INFO
	.align		4
.L_13:
        /*0028*/ 	.byte	0x04, 0x17
        /*002a*/ 	.short	(.L_15 - .L_14)
.L_14:
        /*002c*/ 	.word	0x00000000
        /*0030*/ 	.short	0x0002
        /*0032*/ 	.short	0x0010
        /*0034*/ 	.byte	0x00, 0xf4, 0x21, 0x00


	//----- nvinfo : EIATTR_KPARAM_INFO
	.align		4
.L_15:
        /*0038*/ 	.byte	0x04, 0x17
        /*003a*/ 	.short	(.L_17 - .L_16)
.L_16:
        /*003c*/ 	.word	0x00000000
        /*0040*/ 	.short	0x0001
        /*0042*/ 	.short	0x0008
        /*0044*/ 	.byte	0x00, 0xf4, 0x21, 0x00


	//----- nvinfo : EIATTR_KPARAM_INFO
	.align		4
.L_17:
        /*0048*/ 	.byte	0x04, 0x17
        /*004a*/ 	.short	(.L_19 - .L_18)
.L_18:
        /*004c*/ 	.word	0x00000000
        /*0050*/ 	.short	0x0000
        /*0052*/ 	.short	0x0000
        /*0054*/ 	.byte	0x00, 0xf4, 0x21, 0x00


	//----- nvinfo : EIATTR_SPARSE_MMA_MASK
	.align		4
.L_19:
        /*0058*/ 	.byte	0x03, 0x50
        /*005a*/ 	.short	0x0000


	//----- nvinfo : EIATTR_MAXREG_COUNT
	.align		4
        /*005c*/ 	.byte	0x03, 0x1b
        /*005e*/ 	.short	0x00ff


	//----- nvinfo : EIATTR_EXIT_INSTR_OFFSETS
	.align		4
        /*0060*/ 	.byte	0x04, 0x1c
        /*0062*/ 	.short	(.L_21 - .L_20)


	//   ....[0]....
.L_20:
        /*0064*/ 	.word	0x000004e0


	//   ....[1]....
        /*0068*/ 	.word	0x00000500


	//----- nvinfo : EIATTR_REQNTID
	.align		4
.L_21:
        /*006c*/ 	.byte	0x04, 0x10
        /*006e*/ 	.short	(.L_23 - .L_22)
.L_22:
        /*0070*/ 	.word	0x00000080
        /*0074*/ 	.word	0x00000001
        /*0078*/ 	.word	0x00000001


	//----- nvinfo : EIATTR_CBANK_PARAM_SIZE
	.align		4
.L_23:
        /*007c*/ 	.byte	0x03, 0x19
        /*007e*/ 	.short	0x0020


	//----- nvinfo : EIATTR_PARAM_CBANK
	.align		4
        /*0080*/ 	.byte	0x04, 0x0a
        /*0082*/ 	.short	(.L_25 - .L_24)
	.align		4
.L_24:
        /*0084*/ 	.word	index@(.nv.constant0.triton_poi_fused_convolution_7)
        /*0088*/ 	.short	0x0210
        /*008a*/ 	.short	0x0020


	//----- nvinfo : EIATTR_SW_WAR
	.align		4
.L_25:
        /*008c*/ 	.byte	0x04, 0x36
        /*008e*/ 	.short	(.L_27 - .L_26)
.L_26:
        /*0090*/ 	.word	0x00000008
.L_27:


//--------------------- .nv.callgraph             --------------------------
	.section	.nv.callgraph,"",@"SHT_CUDA_CALLGRAPH"
	.align	4
	.sectionentsize	8
	.align		4
        /*0000*/ 	.word	0x00000000
	.align		4
        /*0004*/ 	.word	0xffffffff
	.align		4
        /*0008*/ 	.word	0x00000000
	.align		4
        /*000c*/ 	.word	0xfffffffe
	.align		4
        /*0010*/ 	.word	0x00000000
	.align		4
        /*0014*/ 	.word	0xfffffffd
	.align		4
        /*0018*/ 	.word	0x00000000
	.align		4
        /*001c*/ 	.word	0xfffffffc


//--------------------- .text.triton_poi_fused_convolution_7 --------------------------
	.section	.text.triton_poi_fused_convolution_7,"ax",@progbits
	.sectionflags	@"SHF_BARRIERS=1"
	.align	128
        .global         triton_poi_fused_convolution_7
        .type           triton_poi_fused_convolution_7,@function
        .size           triton_poi_fused_convolution_7,(.L_x_1 - triton_poi_fused_convolution_7)
        .other          triton_poi_fused_convolution_7,@"STO_CUDA_ENTRY STV_DEFAULT"
triton_poi_fused_convolution_7:
.text.triton_poi_fused_convolution_7:
[----:B------:R-:W0:Y:S02]  /*0000*/  LDC R1, c[0x0][0x28] ;  /* 0x00000a00ff017b82 */ /* 0x000e240000000800 */
[----:B------:R-:W1:Y:S01]  /*0010*/  S2R R22, SR_TID.X ;  /* 0x0000000000167919 */ /* 0x000e620000002100 */
[----:B------:R-:W-:Y:S02]  /*0020*/  CS2R R8, SRZ ;  /* 0x0000000000087805 */ /* 0x000fe4000001ff00 */
[----:B------:R-:W-:Y:S01]  /*0030*/  CS2R R10, SRZ ;  /* 0x00000000000a7805 */ /* 0x000fe2000001ff00 */
[----:B------:R-:W-:Y:S01]  /*0040*/  ULDC.64 UR6, c[0x0][0x208] ;  /* 0x0000820000067ab9 */ /* 0x000fe20000000a00 */
[----:B------:R-:W2:Y:S01]  /*0050*/  S2R R0, SR_CTAID.Y ;  /* 0x0000000000007919 */ /* 0x000ea20000002600 */
[----:B------:R-:W3:Y:S01]  /*0060*/  S2R R24, SR_CTAID.X ;  /* 0x0000000000187919 */ /* 0x000ee20000002500 */
[----:B-1----:R-:W-:Y:S01]  /*0070*/  IMAD.SHL.U32 R12, R22, 0x4, RZ ;  /* 0x00000004160c7824 */ /* 0x002fe200078e00ff */
[----:B------:R-:W-:-:S04]  /*0080*/  SHF.R.U32.HI R13, RZ, 0x6, R22 ;  /* 0x00000006ff0d7819 */ /* 0x000fc80000011616 */
[----:B------:R-:W-:Y:S02]  /*0090*/  LOP3.LUT R3, R12, 0xfc, RZ, 0xc0, !PT ;  /* 0x000000fc0c037812 */ /* 0x000fe400078ec0ff */
[----:B------:R-:W-:Y:S01]  /*00a0*/  SGXT.U32 R13, R13, 0x1 ;  /* 0x000000010d0d781a */ /* 0x000fe20000000000 */
[----:B---3--:R-:W-:Y:S01]  /*00b0*/  IMAD.SHL.U32 R24, R24, 0x4, RZ ;  /* 0x0000000418187824 */ /* 0x008fe200078e00ff */
[----:B--2---:R-:W-:Y:S02]  /*00c0*/  PRMT R4, R3, 0x6540, R0 ;  /* 0x0000654003047816 */ /* 0x004fe40000000000 */
[----:B------:R-:W1:Y:S02]  /*00d0*/  LDC.64 R2, c[0x0][0x210] ;  /* 0x00008400ff027b82 */ /* 0x000e640000000a00 */
[----:B------:R-:W-:Y:S02]  /*00e0*/  SHF.R.S32.HI R5, RZ, 0x1f, R4 ;  /* 0x0000001fff057819 */ /* 0x000fe40000011404 */
[----:B------:R-:W-:-:S02]  /*00f0*/  LOP3.LUT R23, R24, R13, RZ, 0xfc, !PT ;  /* 0x0000000d18177212 */ /* 0x000fc400078efcff */
[----:B------:R-:W-:Y:S02]  /*0100*/  LEA.HI R5, R5, R4, RZ, 0x6 ;  /* 0x0000000405057211 */ /* 0x000fe400078f30ff */
[----:B------:R-:W-:Y:S02]  /*0110*/  ISETP.GE.AND P0, PT, R4, 0x100, PT ;  /* 0x000001000400780c */ /* 0x000fe40003f06270 */
[----:B------:R-:W-:Y:S01]  /*0120*/  LOP3.LUT R25, R24, 0x2, R13, 0xfe, !PT ;  /* 0x0000000218197812 */ /* 0x000fe200078efe0d */
[C---:B------:R-:W-:Y:S01]  /*0130*/  IMAD.SHL.U32 R6, R5.reuse, 0x400, RZ ;  /* 0x0000040005067824 */ /* 0x040fe200078e00ff */
[----:B------:R-:W-:Y:S02]  /*0140*/  LOP3.LUT R5, R5, 0xffffffc0, RZ, 0xc0, !PT ;  /* 0xffffffc005057812 */ /* 0x000fe400078ec0ff */
[----:B------:R-:W-:Y:S02]  /*0150*/  ISETP.LT.AND P2, PT, R23, 0x400, !P0 ;  /* 0x000004001700780c */ /* 0x000fe40004741270 */
[----:B------:R-:W-:-:S02]  /*0160*/  LOP3.LUT R6, R6, 0xffff0000, RZ, 0xc0, !PT ;  /* 0xffff000006067812 */ /* 0x000fc400078ec0ff */
[----:B------:R-:W-:Y:S02]  /*0170*/  ISETP.LT.AND P0, PT, R25, 0x400, !P0 ;  /* 0x000004001900780c */ /* 0x000fe40004701270 */
[----:B------:R-:W-:Y:S02]  /*0180*/  IADD3 R6, R6, R4, -R5 ;  /* 0x0000000406067210 */ /* 0x000fe40007ffe805 */
[----:B------:R-:W-:-:S03]  /*0190*/  CS2R R4, SRZ ;  /* 0x0000000000047805 */ /* 0x000fc6000001ff00 */
[--C-:B------:R-:W-:Y:S02]  /*01a0*/  IMAD R23, R23, 0x40, R6.reuse ;  /* 0x0000004017177824 */ /* 0x100fe400078e0206 */
[----:B------:R-:W-:Y:S01]  /*01b0*/  IMAD R25, R25, 0x40, R6 ;  /* 0x0000004019197824 */ /* 0x000fe200078e0206 */
[----:B------:R-:W-:Y:S01]  /*01c0*/  CS2R R6, SRZ ;  /* 0x0000000000067805 */ /* 0x000fe2000001ff00 */
[----:B-1----:R-:W-:-:S04]  /*01d0*/  IMAD.WIDE R14, R23, 0x4, R2 ;  /* 0x00000004170e7825 */ /* 0x002fc800078e0202 */
[----:B------:R-:W-:Y:S01]  /*01e0*/  IMAD.WIDE R2, R25, 0x4, R2 ;  /* 0x0000000419027825 */ /* 0x000fe200078e0202 */
[----:B------:R-:W2:Y:S04]  /*01f0*/  @P2 LDG.E.EL.128 R8, desc[UR6][R14.64] ;  /* 0x000000060e082981 */ /* 0x000ea8000c2e1d00 */
[----:B------:R1:W3:Y:S01]  /*0200*/  @P0 LDG.E.EL.128 R4, desc[UR6][R2.64] ;  /* 0x0000000602040981 */ /* 0x0002e2000c2e1d00 */
[----:B------:R-:W4:Y:S01]  /*0210*/  S2UR UR5, SR_CgaCtaId ;  /* 0x00000000000579c3 */ /* 0x000f220000008800 */
[----:B------:R-:W-:Y:S01]  /*0220*/  IMAD.SHL.U32 R16, R22, 0x10, RZ ;  /* 0x0000001016107824 */ /* 0x000fe200078e00ff */
[----:B------:R-:W-:Y:S01]  /*0230*/  UMOV UR4, 0x400 ;  /* 0x0000040000047882 */ /* 0x000fe20000000000 */
[----:B------:R-:W-:Y:S02]  /*0240*/  LOP3.LUT R12, R12, 0x1fc, RZ, 0xc0, !PT ;  /* 0x000001fc0c0c7812 */ /* 0x000fe400078ec0ff */
[----:B------:R-:W-:-:S02]  /*0250*/  LOP3.LUT R27, R22, 0x7f, RZ, 0xc0, !PT ;  /* 0x0000007f161b7812 */ /* 0x000fc400078ec0ff */
[----:B------:R-:W-:Y:S01]  /*0260*/  LOP3.LUT R16, R16, 0x3f0, RZ, 0xc0, !PT ;  /* 0x000003f010107812 */ /* 0x000fe200078ec0ff */
[----:B-1----:R-:W1:Y:S01]  /*0270*/  LDC.64 R2, c[0x0][0x218] ;  /* 0x00008600ff027b82 */ /* 0x002e620000000a00 */
[----:B------:R-:W-:Y:S02]  /*0280*/  PRMT R27, R27, 0x6540, R0 ;  /* 0x000065401b1b7816 */ /* 0x000fe40000000000 */
[----:B------:R-:W-:Y:S02]  /*0290*/  LOP3.LUT R13, R16, R13, RZ, 0xfc, !PT ;  /* 0x0000000d100d7212 */ /* 0x000fe400078efcff */
[----:B------:R-:W-:Y:S02]  /*02a0*/  ISETP.GE.AND P1, PT, R24, 0x400, PT ;  /* 0x000004001800780c */ /* 0x000fe40003f26270 */
[C---:B------:R-:W-:Y:S02]  /*02b0*/  LOP3.LUT R29, R27.reuse, 0x80, RZ, 0xfc, !PT ;  /* 0x000000801b1d7812 */ /* 0x040fe400078efcff */
[C---:B------:R-:W-:Y:S01]  /*02c0*/  ISETP.LT.AND P3, PT, R27.reuse, 0x100, !P1 ;  /* 0x000001001b00780c */ /* 0x040fe20004f61270 */
[--C-:B------:R-:W-:Y:S01]  /*02d0*/  IMAD R27, R27, 0x400, R24.reuse ;  /* 0x000004001b1b7824 */ /* 0x100fe200078e0218 */
[C---:B------:R-:W-:Y:S01]  /*02e0*/  ISETP.LT.AND P1, PT, R29.reuse, 0x100, !P1 ;  /* 0x000001001d00780c */ /* 0x040fe20004f21270 */
[----:B------:R-:W-:Y:S01]  /*02f0*/  IMAD R29, R29, 0x400, R24 ;  /* 0x000004001d1d7824 */ /* 0x000fe200078e0218 */
[----:B----4-:R-:W-:-:S06]  /*0300*/  UPRMT UR4, UR5, 0x654, UR4 ;  /* 0x0000065405047896 */ /* 0x010fcc0008000004 */
[----:B------:R-:W-:-:S04]  /*0310*/  VIADD R16, R16, UR4 ;  /* 0x0000000410107c36 */ /* 0x000fc80008000000 */
[----:B------:R-:W-:Y:S02]  /*0320*/  IMAD R20, R13, 0x4, R16 ;  /* 0x000000040d147824 */ /* 0x000fe400078e0210 */
[----:B------:R-:W-:-:S04]  /*0330*/  VIADD R13, R12, UR4 ;  /* 0x000000040c0d7c36 */ /* 0x000fc80008000000 */
[----:B------:R-:W-:Y:S01]  /*0340*/  IMAD R26, R12, 0x4, R13 ;  /* 0x000000040c1a7824 */ /* 0x000fe200078e020d */
[----:B--2---:R-:W-:Y:S04]  /*0350*/  STS [R20], R8 ;  /* 0x0000000814007388 */ /* 0x004fe80000000800 */
[----:B------:R-:W-:Y:S04]  /*0360*/  STS [R20+0x14], R9 ;  /* 0x0000140914007388 */ /* 0x000fe80000000800 */
[----:B------:R-:W-:Y:S04]  /*0370*/  STS [R20+0x28], R10 ;  /* 0x0000280a14007388 */ /* 0x000fe80000000800 */
[----:B------:R-:W-:Y:S04]  /*0380*/  STS [R20+0x3c], R11 ;  /* 0x00003c0b14007388 */ /* 0x000fe80000000800 */
[----:B---3--:R-:W-:Y:S04]  /*0390*/  STS [R20+0x8], R4 ;  /* 0x0000080414007388 */ /* 0x008fe80000000800 */
[----:B------:R-:W-:Y:S04]  /*03a0*/  STS [R20+0x1c], R5 ;  /* 0x00001c0514007388 */ /* 0x000fe80000000800 */
[----:B------:R-:W-:Y:S04]  /*03b0*/  STS [R20+0x30], R6 ;  /* 0x0000300614007388 */ /* 0x000fe80000000800 */
[----:B------:R2:W-:Y:S01]  /*03c0*/  STS [R20+0x44], R7 ;  /* 0x0000440714007388 */ /* 0x0005e20000000800 */
[----:B------:R-:W-:Y:S08]  /*03d0*/  BAR.SYNC.DEFER_BLOCKING 0x0 ;  /* 0x0000000000007b1d */ /* 0x000ff00000010000 */
[----:B--2---:R-:W2:Y:S01]  /*03e0*/  LDC.64 R20, c[0x0][0x220] ;  /* 0x00008800ff147b82 */ /* 0x004ea20000000a00 */
[----:B------:R-:W-:Y:S04]  /*03f0*/  LDS R12, [R26] ;  /* 0x000000001a0c7984 */ /* 0x000fe80000000800 */
[----:B------:R-:W-:Y:S01]  /*0400*/  LDS R13, [R26+0x4] ;  /* 0x000004001a0d7984 */ /* 0x000fe20000000800 */
[----:B--2---:R-:W-:-:S03]  /*0410*/  IMAD.WIDE R22, R23, 0x4, R20 ;  /* 0x0000000417167825 */ /* 0x004fc600078e0214 */
[----:B------:R-:W-:Y:S01]  /*0420*/  LDS R14, [R26+0x8] ;  /* 0x000008001a0e7984 */ /* 0x000fe20000000800 */
[----:B------:R-:W-:-:S03]  /*0430*/  IMAD.WIDE R20, R25, 0x4, R20 ;  /* 0x0000000419147825 */ /* 0x000fc600078e0214 */
[----:B------:R-:W2:Y:S04]  /*0440*/  LDS R15, [R26+0xc] ;  /* 0x00000c001a0f7984 */ /* 0x000ea80000000800 */
[----:B------:R-:W-:Y:S04]  /*0450*/  LDS R16, [R26+0xa00] ;  /* 0x000a00001a107984 */ /* 0x000fe80000000800 */
[----:B------:R-:W-:Y:S04]  /*0460*/  LDS R17, [R26+0xa04] ;  /* 0x000a04001a117984 */ /* 0x000fe80000000800 */
[----:B------:R-:W-:Y:S04]  /*0470*/  LDS R18, [R26+0xa08] ;  /* 0x000a08001a127984 */ /* 0x000fe80000000800 */
[----:B------:R1:W3:Y:S02]  /*0480*/  LDS R19, [R26+0xa0c] ;  /* 0x000a0c001a137984 */ /* 0x0002e40000000800 */
[----:B-1----:R-:W-:-:S04]  /*0490*/  IMAD.WIDE R26, R27, 0x4, R2 ;  /* 0x000000041b1a7825 */ /* 0x002fc800078e0202 */
[----:B------:R-:W-:Y:S01]  /*04a0*/  IMAD.WIDE R2, R29, 0x4, R2 ;  /* 0x000000041d027825 */ /* 0x000fe200078e0202 */
[----:B--2---:R1:W-:Y:S04]  /*04b0*/  @P3 STG.E.128 desc[UR6][R26.64], R12 ;  /* 0x0000000c1a003986 */ /* 0x0043e8000c101d06 */
[----:B---3--:R1:W-:Y:S04]  /*04c0*/  @P1 STG.E.128 desc[UR6][R2.64], R16 ;  /* 0x0000001002001986 */ /* 0x0083e8000c101d06 */
[----:B------:R1:W-:Y:S01]  /*04d0*/  @P2 STG.E.128 desc[UR6][R22.64], R8 ;  /* 0x0000000816002986 */ /* 0x0003e2000c101d06 */
[----:B------:R-:W-:Y:S05]  /*04e0*/  @!P0 EXIT ;  /* 0x000000000000894d */ /* 0x000fea0003800000 */
[----:B------:R-:W-:Y:S01]  /*04f0*/  STG.E.128 desc[UR6][R20.64], R4 ;  /* 0x0000000414007986 */ /* 0x000fe2000c101d06 */
[----:B------:R-:W-:Y:S05]  /*0500*/  EXIT ;  /* 0x000000000000794d */ /* 0x000fea0003800000 */
.L_x_0:
[----:B------:R-:W-:-:S00]  /*0510*/  BRA `(.L_x_0) ;  /* 0xfffffffc00fc7947 */ /* 0x000fc0000383ffff */
[----:B------:R-:W-:-:S00]  /*0520*/  NOP ;  /* 0x0000000000007918 */ /* 0x000fc00000000000 */
        /* <DEDUP_REMOVED lines=13> */
.L_x_1:


//--------------------- .nv.shared.triton_poi_fused_convolution_7 --------------------------
	.section	.nv.shared.triton_poi_fused_convolution_7,"aw",@nobits
	.sectionflags	@""
	.align	16
	.zero		1024


//--------------------- .nv.constant0.triton_poi_fused_convolution_7 --------------------------
	.section	.nv.constant0.triton_poi_fused_convolution_7,"a",@progbits
	.sectionflags	@""
	.align	4
.nv.constant0.triton_poi_fused_convolution_7:
	.zero		560
